	.headerflags	@"EF_CUDA_TEXMODE_UNIFIED EF_CUDA_64BIT_ADDRESS EF_CUDA_SM86 EF_CUDA_VIRTUAL_SM(EF_CUDA_SM86)"
	.elftype	@"ET_EXEC"


//--------------------- .nv.info                  --------------------------
	.section	.nv.info,"",@"SHT_CUDA_INFO"
	.align	4


	//----- nvinfo : EIATTR_REGCOUNT
	.align		4
        /*0000*/ 	.byte	0x04, 0x2f
        /*0002*/ 	.short	(.L_3 - .L_2)
	.align		4
.L_2:
        /*0004*/ 	.word	index@(l2norm_fwd_kernel)
        /*0008*/ 	.word	0x0000003c


	//----- nvinfo : EIATTR_MAX_STACK_SIZE
	.align		4
.L_3:
        /*000c*/ 	.byte	0x04, 0x23
        /*000e*/ 	.short	(.L_5 - .L_4)
	.align		4
.L_4:
        /*0010*/ 	.word	index@(l2norm_fwd_kernel)
        /*0014*/ 	.word	0x00000000


	//----- nvinfo : EIATTR_MIN_STACK_SIZE
	.align		4
.L_5:
        /*0018*/ 	.byte	0x04, 0x12
        /*001a*/ 	.short	(.L_7 - .L_6)
	.align		4
.L_6:
        /*001c*/ 	.word	index@(l2norm_fwd_kernel)
        /*0020*/ 	.word	0x00000000


	//----- nvinfo : EIATTR_FRAME_SIZE
	.align		4
.L_7:
        /*0024*/ 	.byte	0x04, 0x11
        /*0026*/ 	.short	(.L_9 - .L_8)
	.align		4
.L_8:
        /*0028*/ 	.word	index@(l2norm_fwd_kernel)
        /*002c*/ 	.word	0x00000000
.L_9:


//--------------------- .nv.info.l2norm_fwd_kernel --------------------------
	.section	.nv.info.l2norm_fwd_kernel,"",@"SHT_CUDA_INFO"
	.align	4


	//----- nvinfo : EIATTR_CUDA_API_VERSION
	.align		4
        /*0000*/ 	.byte	0x04, 0x37
        /*0002*/ 	.short	(.L_11 - .L_10)
.L_10:
        /*0004*/ 	.word	0x0000007b


	//----- nvinfo : EIATTR_SW2861232_WAR
	.align		4
.L_11:
        /*0008*/ 	.byte	0x01, 0x35
	.zero		2


	//----- nvinfo : EIATTR_PARAM_CBANK
	.align		4
        /*000c*/ 	.byte	0x04, 0x0a
        /*000e*/ 	.short	(.L_13 - .L_12)
	.align		4
.L_12:
        /*0010*/ 	.word	index@(.nv.constant0.l2norm_fwd_kernel)
        /*0014*/ 	.short	0x0160
        /*0016*/ 	.short	0x001c


	//----- nvinfo : EIATTR_CBANK_PARAM_SIZE
	.align		4
.L_13:
        /*0018*/ 	.byte	0x03, 0x19
        /*001a*/ 	.short	0x001c


	//----- nvinfo : EIATTR_KPARAM_INFO
	.align		4
        /*001c*/ 	.byte	0x04, 0x17
        /*001e*/ 	.short	(.L_15 - .L_14)
.L_14:
        /*0020*/ 	.word	0x00000000
        /*0024*/ 	.short	0x0003
        /*0026*/ 	.short	0x0018
        /*0028*/ 	.byte	0x00, 0xf0, 0x11, 0x00


	//----- nvinfo : EIATTR_KPARAM_INFO
	.align		4
.L_15:
        /*002c*/ 	.byte	0x04, 0x17
        /*002e*/ 	.short	(.L_17 - .L_16)
.L_16:
        /*0030*/ 	.word	0x00000000
        /*0034*/ 	.short	0x0002
        /*0036*/ 	.short	0x0010
        /*0038*/ 	.byte	0x00, 0xf0, 0x21, 0x00


	//----- nvinfo : EIATTR_KPARAM_INFO
	.align		4
.L_17:
        /*003c*/ 	.byte	0x04, 0x17
        /*003e*/ 	.short	(.L_19 - .L_18)
.L_18:
        /*0040*/ 	.word	0x00000000
        /*0044*/ 	.short	0x0001
        /*0046*/ 	.short	0x0008
        /*0048*/ 	.byte	0x00, 0xf0, 0x21, 0x00


	//----- nvinfo : EIATTR_KPARAM_INFO
	.align		4
.L_19:
        /*004c*/ 	.byte	0x04, 0x17
        /*004e*/ 	.short	(.L_21 - .L_20)
.L_20:
        /*0050*/ 	.word	0x00000000
        /*0054*/ 	.short	0x0000
        /*0056*/ 	.short	0x0000
        /*0058*/ 	.byte	0x00, 0xf0, 0x21, 0x00


	//----- nvinfo : EIATTR_MAXREG_COUNT
	.align		4
.L_21:
        /*005c*/ 	.byte	0x03, 0x1b
        /*005e*/ 	.short	0x00ff


	//----- nvinfo : EIATTR_COOP_GROUP_MASK_REGIDS
	.align		4
        /*0060*/ 	.byte	0x04, 0x29
        /*0062*/ 	.short	(.L_23 - .L_22)


	//   ....[0]....
.L_22:
        /*0064*/ 	.word	0xffffffff


	//   ....[1]....
        /*0068*/ 	.word	0xffffffff


	//   ....[2]....
        /*006c*/ 	.word	0xffffffff


	//   ....[3]....
        /*0070*/ 	.word	0xffffffff


	//   ....[4]....
        /*0074*/ 	.word	0xffffffff


	//   ....[5]....
        /*0078*/ 	.word	0xffffffff


	//   ....[6]....
        /*007c*/ 	.word	0xffffffff


	//   ....[7]....
        /*0080*/ 	.word	0xffffffff


	//   ....[8]....
        /*0084*/ 	.word	0xffffffff


	//   ....[9]....
        /*0088*/ 	.word	0xffffffff


	//   ....[10]....
        /*008c*/ 	.word	0xffffffff


	//   ....[11]....
        /*0090*/ 	.word	0xffffffff


	//   ....[12]....
        /*0094*/ 	.word	0xffffffff


	//   ....[13]....
        /*0098*/ 	.word	0xffffffff


	//   ....[14]....
        /*009c*/ 	.word	0xffffffff


	//   ....[15]....
        /*00a0*/ 	.word	0xffffffff


	//----- nvinfo : EIATTR_COOP_GROUP_INSTR_OFFSETS
	.align		4
.L_23:
        /*00a4*/ 	.byte	0x04, 0x28
        /*00a6*/ 	.short	(.L_25 - .L_24)


	//   ....[0]....
.L_24:
        /*00a8*/ 	.word	0x000006c0


	//   ....[1]....
        /*00ac*/ 	.word	0x00000750


	//   ....[2]....
        /*00b0*/ 	.word	0x000007b0


	//   ....[3]....
        /*00b4*/ 	.word	0x000007f0


	//   ....[4]....
        /*00b8*/ 	.word	0x00000800


	//   ....[5]....
        /*00bc*/ 	.word	0x00000820


	//   ....[6]....
        /*00c0*/ 	.word	0x00000840


	//   ....[7]....
        /*00c4*/ 	.word	0x00000870


	//   ....[8]....
        /*00c8*/ 	.word	0x00000880


	//   ....[9]....
        /*00cc*/ 	.word	0x000008a0


	//   ....[10]....
        /*00d0*/ 	.word	0x000008c0


	//   ....[11]....
        /*00d4*/ 	.word	0x000008f0


	//   ....[12]....
        /*00d8*/ 	.word	0x00000900


	//   ....[13]....
        /*00dc*/ 	.word	0x00000930


	//   ....[14]....
        /*00e0*/ 	.word	0x00000950


	//   ....[15]....
        /*00e4*/ 	.word	0x00000980


	//----- nvinfo : EIATTR_EXIT_INSTR_OFFSETS
	.align		4
.L_25:
        /*00e8*/ 	.byte	0x04, 0x1c
        /*00ea*/ 	.short	(.L_27 - .L_26)


	//   ....[0]....
.L_26:
        /*00ec*/ 	.word	0x00001090


	//   ....[1]....
        /*00f0*/ 	.word	0x000010f0


	//----- nvinfo : EIATTR_MAX_THREADS
	.align		4
.L_27:
        /*00f4*/ 	.byte	0x04, 0x05
        /*00f6*/ 	.short	(.L_29 - .L_28)
.L_28:
        /*00f8*/ 	.word	0x00000040
        /*00fc*/ 	.word	0x00000001
        /*0100*/ 	.word	0x00000001
.L_29:


//--------------------- .nv.rel.action            --------------------------
	.section	.nv.rel.action,"",@"SHT_CUDA_RELOCINFO"
	.align	8
	.sectionentsize	8
        /*0000*/ 	.byte	0x73, 0x00, 0x00, 0x00, 0x00, 0x00, 0x00, 0x00, 0x00, 0x00, 0x00, 0x11, 0x25, 0x00, 0x05, 0x36


//--------------------- .nv.constant0.l2norm_fwd_kernel --------------------------
	.section	.nv.constant0.l2norm_fwd_kernel,"a",@progbits
	.align	4
.nv.constant0.l2norm_fwd_kernel:
	.zero		380


//--------------------- .text.l2norm_fwd_kernel   --------------------------
	.section	.text.l2norm_fwd_kernel,"ax",@progbits
	.sectionflags	@"SHF_BARRIERS=1"
	.sectioninfo	@"SHI_REGISTERS=60"
	.align	128
        .global         l2norm_fwd_kernel
        .type           l2norm_fwd_kernel,@function
        .size           l2norm_fwd_kernel,(.L_x_1 - l2norm_fwd_kernel)
        .other          l2norm_fwd_kernel,@"STO_CUDA_ENTRY STV_DEFAULT"
l2norm_fwd_kernel:
.text.l2norm_fwd_kernel:
[----:B------:R-:W-:-:S02]  /*0000*/  MOV R1, c[0x0][0x28] ;  /* 0x00000a0000017a02 */ /* 0x000fc40000000f00 */
[----:B------:R-:W0:Y:S01]  /*0010*/  S2R R0, SR_TID.X ;  /* 0x0000000000007919 */ /* 0x000e220000002100 */
[----:B------:R-:W-:Y:S01]  /*0020*/  CS2R R4, SRZ ;  /* 0x0000000000047805 */ /* 0x000fe2000001ff00 */
[----:B------:R-:W-:Y:S01]  /*0030*/  CS2R R6, SRZ ;  /* 0x0000000000067805 */ /* 0x000fe2000001ff00 */
[----:B------:R-:W-:Y:S01]  /*0040*/  ULDC.64 UR4, c[0x0][0x118] ;  /* 0x0000460000047ab9 */ /* 0x000fe20000000a00 */
[----:B------:R-:W1:Y:S01]  /*0050*/  S2R R21, SR_CTAID.X ;  /* 0x0000000000157919 */ /* 0x000e620000002500 */
[----:B0-----:R-:W-:Y:S02]  /*0060*/  SHF.R.U32.HI R28, RZ, 0x4, R0 ;  /* 0x00000004ff1c7819 */ /* 0x001fe40000011600 */
[----:B------:R-:W-:Y:S02]  /*0070*/  SHF.L.U32 R2, R0, 0x3, RZ ;  /* 0x0000000300027819 */ /* 0x000fe400000006ff */
[----:B-1----:R-:W-:Y:S02]  /*0080*/  SHF.L.U32 R21, R21, 0x4, RZ ;  /* 0x0000000415157819 */ /* 0x002fe400000006ff */
[----:B------:R-:W-:-:S02]  /*0090*/  SGXT.U32 R28, R28, 0x2 ;  /* 0x000000021c1c781a */ /* 0x000fc40000000000 */
[----:B------:R-:W-:Y:S02]  /*00a0*/  LOP3.LUT R16, R2, 0x78, RZ, 0xc0, !PT ;  /* 0x0000007802107812 */ /* 0x000fe400078ec0ff */
[----:B------:R-:W-:Y:S02]  /*00b0*/  LOP3.LUT R3, R21, R28, RZ, 0xfc, !PT ;  /* 0x0000001c15037212 */ /* 0x000fe400078efcff */
[----:B------:R-:W-:Y:S01]  /*00c0*/  SHF.R.S32.HI R2, RZ, 0x1f, R21 ;  /* 0x0000001fff027819 */ /* 0x000fe20000011415 */
[----:B------:R-:W-:Y:S01]  /*00d0*/  IMAD.WIDE.U32 R16, R16, 0x2, RZ ;  /* 0x0000000210107825 */ /* 0x000fe200078e00ff */
[C---:B------:R-:W-:Y:S02]  /*00e0*/  SHF.L.U32 R27, R3.reuse, 0x8, RZ ;  /* 0x00000008031b7819 */ /* 0x040fe400000006ff */
[C---:B------:R-:W-:Y:S02]  /*00f0*/  ISETP.GE.U32.AND P2, PT, R3.reuse, 0x1160, PT ;  /* 0x000011600300780c */ /* 0x040fe40003f46070 */
[----:B------:R-:W-:-:S02]  /*0100*/  SHF.L.U64.HI R3, R3, 0x8, R2 ;  /* 0x0000000803037819 */ /* 0x000fc40000010202 */
[----:B------:R-:W-:Y:S02]  /*0110*/  LOP3.LUT R27, R27, R16, RZ, 0xfc, !PT ;  /* 0x000000101b1b7212 */ /* 0x000fe400078efcff */
[----:B------:R-:W-:Y:S02]  /*0120*/  ISETP.GE.U32.AND.EX P2, PT, R2, RZ, PT, P2 ;  /* 0x000000ff0200720c */ /* 0x000fe40003f46120 */
[----:B------:R-:W-:Y:S02]  /*0130*/  LOP3.LUT R25, R21, 0x4, R28, 0xfe, !PT ;  /* 0x0000000415197812 */ /* 0x000fe400078efe1c */
[----:B------:R-:W-:Y:S02]  /*0140*/  LOP3.LUT R24, R3, R17, RZ, 0xfc, !PT ;  /* 0x0000001103187212 */ /* 0x000fe400078efcff */
[----:B------:R-:W-:Y:S02]  /*0150*/  IADD3 R12, P0, R27, c[0x0][0x160], RZ ;  /* 0x000058001b0c7a10 */ /* 0x000fe40007f1e0ff */
[----:B------:R-:W-:-:S02]  /*0160*/  SHF.L.U32 R3, R25, 0x8, RZ ;  /* 0x0000000819037819 */ /* 0x000fc400000006ff */
[----:B------:R-:W-:Y:S02]  /*0170*/  ISETP.GE.U32.AND P3, PT, R25, 0x1160, PT ;  /* 0x000011601900780c */ /* 0x000fe40003f66070 */
[----:B------:R-:W-:Y:S02]  /*0180*/  LOP3.LUT R15, R21, 0x8, R28, 0xfe, !PT ;  /* 0x00000008150f7812 */ /* 0x000fe400078efe1c */
[----:B------:R-:W-:Y:S02]  /*0190*/  IADD3.X R13, R24, c[0x0][0x164], RZ, P0, !PT ;  /* 0x00005900180d7a10 */ /* 0x000fe400007fe4ff */
[----:B------:R-:W-:Y:S02]  /*01a0*/  SHF.L.U64.HI R25, R25, 0x8, R2 ;  /* 0x0000000819197819 */ /* 0x000fe40000010202 */
[----:B------:R-:W-:Y:S01]  /*01b0*/  LOP3.LUT R26, R3, R16, RZ, 0xfc, !PT ;  /* 0x00000010031a7212 */ /* 0x000fe200078efcff */
[----:B------:R0:W2:Y:S01]  /*01c0*/  @!P2 LDG.E.128 R4, [R12.64] ;  /* 0x000000040c04a981 */ /* 0x0000a2000c1e1d00 */
[----:B------:R-:W-:Y:S01]  /*01d0*/  ISETP.GE.U32.AND.EX P3, PT, R2, RZ, PT, P3 ;  /* 0x000000ff0200720c */ /* 0x000fe20003f66130 */
[----:B------:R-:W-:Y:S01]  /*01e0*/  CS2R R8, SRZ ;  /* 0x0000000000087805 */ /* 0x000fe2000001ff00 */
[C---:B------:R-:W-:Y:S01]  /*01f0*/  ISETP.GE.U32.AND P1, PT, R15.reuse, 0x1160, PT ;  /* 0x000011600f00780c */ /* 0x040fe20003f26070 */
[----:B------:R-:W-:Y:S01]  /*0200*/  CS2R R10, SRZ ;  /* 0x00000000000a7805 */ /* 0x000fe2000001ff00 */
[----:B------:R-:W-:-:S02]  /*0210*/  SHF.L.U32 R3, R15, 0x8, RZ ;  /* 0x000000080f037819 */ /* 0x000fc400000006ff */
[----:B------:R-:W-:Y:S02]  /*0220*/  LOP3.LUT R25, R25, R17, RZ, 0xfc, !PT ;  /* 0x0000001119197212 */ /* 0x000fe400078efcff */
[----:B------:R-:W-:Y:S02]  /*0230*/  IADD3 R18, P0, R26, c[0x0][0x160], RZ ;  /* 0x000058001a127a10 */ /* 0x000fe40007f1e0ff */
[----:B0-----:R-:W-:Y:S02]  /*0240*/  SHF.L.U64.HI R13, R15, 0x8, R2 ;  /* 0x000000080f0d7819 */ /* 0x001fe40000010202 */
[----:B------:R-:W-:Y:S02]  /*0250*/  LOP3.LUT R20, R3, R16, RZ, 0xfc, !PT ;  /* 0x0000001003147212 */ /* 0x000fe400078efcff */
[----:B------:R-:W-:Y:S02]  /*0260*/  ISETP.GE.U32.AND.EX P1, PT, R2, RZ, PT, P1 ;  /* 0x000000ff0200720c */ /* 0x000fe40003f26110 */
[----:B------:R-:W-:-:S02]  /*0270*/  IADD3.X R19, R25, c[0x0][0x164], RZ, P0, !PT ;  /* 0x0000590019137a10 */ /* 0x000fc400007fe4ff */
[----:B------:R-:W-:Y:S02]  /*0280*/  LOP3.LUT R22, R13, R17, RZ, 0xfc, !PT ;  /* 0x000000110d167212 */ /* 0x000fe400078efcff */
[----:B------:R-:W-:Y:S01]  /*0290*/  IADD3 R30, P0, R20, c[0x0][0x160], RZ ;  /* 0x00005800141e7a10 */ /* 0x000fe20007f1e0ff */
[----:B------:R-:W-:Y:S01]  /*02a0*/  CS2R R12, SRZ ;  /* 0x00000000000c7805 */ /* 0x000fe2000001ff00 */
[----:B------:R-:W-:Y:S01]  /*02b0*/  LOP3.LUT R23, R21, 0xc, R28, 0xfe, !PT ;  /* 0x0000000c15177812 */ /* 0x000fe200078efe1c */
[----:B------:R-:W-:Y:S01]  /*02c0*/  CS2R R14, SRZ ;  /* 0x00000000000e7805 */ /* 0x000fe2000001ff00 */
[----:B------:R-:W-:Y:S01]  /*02d0*/  IADD3.X R31, R22, c[0x0][0x164], RZ, P0, !PT ;  /* 0x00005900161f7a10 */ /* 0x000fe200007fe4ff */
[----:B------:R0:W3:Y:S01]  /*02e0*/  @!P3 LDG.E.128 R8, [R18.64] ;  /* 0x000000041208b981 */ /* 0x0000e2000c1e1d00 */
[C---:B------:R-:W-:Y:S02]  /*02f0*/  ISETP.GE.U32.AND P0, PT, R23.reuse, 0x1160, PT ;  /* 0x000011601700780c */ /* 0x040fe40003f06070 */
[C---:B------:R-:W-:Y:S01]  /*0300*/  SHF.L.U32 R3, R23.reuse, 0x8, RZ ;  /* 0x0000000817037819 */ /* 0x040fe200000006ff */
[----:B------:R2:W4:Y:S01]  /*0310*/  @!P1 LDG.E.128 R12, [R30.64] ;  /* 0x000000041e0c9981 */ /* 0x000522000c1e1d00 */
[----:B------:R-:W-:-:S02]  /*0320*/  SHF.L.U64.HI R23, R23, 0x8, R2 ;  /* 0x0000000817177819 */ /* 0x000fc40000010202 */
[----:B------:R-:W-:Y:S02]  /*0330*/  LOP3.LUT R3, R3, R16, RZ, 0xfc, !PT ;  /* 0x0000001003037212 */ /* 0x000fe400078efcff */
[----:B------:R-:W-:Y:S01]  /*0340*/  ISETP.GE.U32.AND.EX P0, PT, R2, RZ, PT, P0 ;  /* 0x000000ff0200720c */ /* 0x000fe20003f06100 */
[----:B0-----:R-:W-:Y:S01]  /*0350*/  CS2R R18, SRZ ;  /* 0x0000000000127805 */ /* 0x001fe2000001ff00 */
[----:B------:R-:W-:Y:S02]  /*0360*/  LOP3.LUT R23, R23, R17, RZ, 0xfc, !PT ;  /* 0x0000001117177212 */ /* 0x000fe400078efcff */
[----:B------:R-:W-:Y:S01]  /*0370*/  IADD3 R36, P4, R3, c[0x0][0x160], RZ ;  /* 0x0000580003247a10 */ /* 0x000fe20007f9e0ff */
[----:B------:R-:W-:-:S03]  /*0380*/  CS2R R16, SRZ ;  /* 0x0000000000107805 */ /* 0x000fc6000001ff00 */
[----:B------:R-:W-:-:S05]  /*0390*/  IADD3.X R37, R23, c[0x0][0x164], RZ, P4, !PT ;  /* 0x0000590017257a10 */ /* 0x000fca00027fe4ff */
[----:B------:R0:W5:Y:S01]  /*03a0*/  @!P0 LDG.E.128 R16, [R36.64] ;  /* 0x0000000424108981 */ /* 0x000162000c1e1d00 */
[--C-:B--2---:R-:W-:Y:S02]  /*03b0*/  HADD2.F32 R30, -RZ, R4.reuse.H1_H1 ;  /* 0x30000004ff1e7230 */ /* 0x104fe40000004100 */
[----:B------:R-:W-:Y:S02]  /*03c0*/  HADD2.F32 R29, -RZ, R4.H0_H0 ;  /* 0x20000004ff1d7230 */ /* 0x000fe40000004100 */
[--C-:B------:R-:W-:Y:S01]  /*03d0*/  HADD2.F32 R31, -RZ, R5.reuse.H0_H0 ;  /* 0x20000005ff1f7230 */ /* 0x100fe20000004100 */
[----:B------:R-:W-:Y:S01]  /*03e0*/  FMUL R38, R30, R30 ;  /* 0x0000001e1e267220 */ /* 0x000fe20000400000 */
[----:B------:R-:W-:Y:S02]  /*03f0*/  HADD2.F32 R4, -RZ, R5.H1_H1 ;  /* 0x30000005ff047230 */ /* 0x000fe40000004100 */
[--C-:B------:R-:W-:Y:S01]  /*0400*/  HADD2.F32 R32, -RZ, R7.reuse.H1_H1 ;  /* 0x30000007ff207230 */ /* 0x100fe20000004100 */
[----:B------:R-:W-:Y:S01]  /*0410*/  FFMA R40, R29, R29, R38 ;  /* 0x0000001d1d287223 */ /* 0x000fe20000000026 */
[----:B------:R-:W-:-:S02]  /*0420*/  HADD2.F32 R33, -RZ, R7.H0_H0 ;  /* 0x20000007ff217230 */ /* 0x000fc40000004100 */
[--C-:B------:R-:W-:Y:S01]  /*0430*/  HADD2.F32 R5, -RZ, R6.reuse.H1_H1 ;  /* 0x30000006ff057230 */ /* 0x100fe20000004100 */
[----:B------:R-:W-:Y:S01]  /*0440*/  FFMA R43, R31, R31, R40 ;  /* 0x0000001f1f2b7223 */ /* 0x000fe20000000028 */
[----:B------:R-:W-:Y:S02]  /*0450*/  HADD2.F32 R6, -RZ, R6.H0_H0 ;  /* 0x20000006ff067230 */ /* 0x000fe40000004100 */
[----:B---3--:R-:W-:Y:S02]  /*0460*/  HADD2.F32 R34, -RZ, R8.H1_H1 ;  /* 0x30000008ff227230 */ /* 0x008fe40000004100 */
[--C-:B------:R-:W-:Y:S02]  /*0470*/  HADD2.F32 R35, -RZ, R10.reuse.H1_H1 ;  /* 0x3000000aff237230 */ /* 0x100fe40000004100 */
[----:B------:R-:W-:Y:S02]  /*0480*/  HADD2.F32 R39, -RZ, R10.H0_H0 ;  /* 0x2000000aff277230 */ /* 0x000fe40000004100 */
[----:B------:R-:W-:-:S02]  /*0490*/  HADD2.F32 R10, -RZ, R11.H1_H1 ;  /* 0x3000000bff0a7230 */ /* 0x000fc40000004100 */
[----:B0-----:R-:W-:Y:S02]  /*04a0*/  HADD2.F32 R36, -RZ, R11.H0_H0 ;  /* 0x2000000bff247230 */ /* 0x001fe40000004100 */
[----:B------:R-:W-:Y:S02]  /*04b0*/  HADD2.F32 R7, -RZ, R8.H0_H0 ;  /* 0x20000008ff077230 */ /* 0x000fe40000004100 */
[--C-:B----4-:R-:W-:Y:S02]  /*04c0*/  HADD2.F32 R11, -RZ, R12.reuse.H0_H0 ;  /* 0x2000000cff0b7230 */ /* 0x110fe40000004100 */
[----:B------:R-:W-:Y:S01]  /*04d0*/  HADD2.F32 R38, -RZ, R12.H1_H1 ;  /* 0x3000000cff267230 */ /* 0x000fe20000004100 */
[----:B------:R-:W-:Y:S01]  /*04e0*/  FMUL R12, R34, R34 ;  /* 0x00000022220c7220 */ /* 0x000fe20000400000 */
[----:B------:R-:W-:Y:S02]  /*04f0*/  HADD2.F32 R8, -RZ, R9.H1_H1 ;  /* 0x30000009ff087230 */ /* 0x000fe40000004100 */
[--C-:B------:R-:W-:Y:S01]  /*0500*/  HADD2.F32 R37, -RZ, R13.reuse.H1_H1 ;  /* 0x3000000dff257230 */ /* 0x100fe20000004100 */
[----:B------:R-:W-:Y:S01]  /*0510*/  FFMA R46, R7, R7, R12 ;  /* 0x00000007072e7223 */ /* 0x000fe2000000000c */
[----:B------:R-:W-:Y:S01]  /*0520*/  HADD2.F32 R41, -RZ, R13.H0_H0 ;  /* 0x2000000dff297230 */ /* 0x000fe20000004100 */
[----:B------:R-:W-:Y:S01]  /*0530*/  FFMA R13, R4, R4, R43 ;  /* 0x00000004040d7223 */ /* 0x000fe2000000002b */
[----:B------:R-:W-:-:S02]  /*0540*/  HADD2.F32 R9, -RZ, R9.H0_H0 ;  /* 0x20000009ff097230 */ /* 0x000fc40000004100 */
[--C-:B------:R-:W-:Y:S01]  /*0550*/  HADD2.F32 R40, -RZ, R14.reuse.H1_H1 ;  /* 0x3000000eff287230 */ /* 0x100fe20000004100 */
[----:B------:R-:W-:Y:S01]  /*0560*/  FFMA R12, R6, R6, R13 ;  /* 0x00000006060c7223 */ /* 0x000fe2000000000d */
[----:B------:R-:W-:Y:S01]  /*0570*/  HADD2.F32 R42, -RZ, R14.H0_H0 ;  /* 0x2000000eff2a7230 */ /* 0x000fe20000004100 */
[----:B------:R-:W-:Y:S01]  /*0580*/  FMUL R14, R38, R38 ;  /* 0x00000026260e7220 */ /* 0x000fe20000400000 */
[----:B------:R-:W-:Y:S01]  /*0590*/  FFMA R13, R9, R9, R46 ;  /* 0x00000009090d7223 */ /* 0x000fe2000000002e */
[----:B------:R-:W-:Y:S01]  /*05a0*/  FFMA R46, R5, R5, R12 ;  /* 0x00000005052e7223 */ /* 0x000fe2000000000c */
[--C-:B-----5:R-:W-:Y:S01]  /*05b0*/  HADD2.F32 R12, -RZ, R16.reuse.H0_H0 ;  /* 0x20000010ff0c7230 */ /* 0x120fe20000004100 */
[----:B------:R-:W-:Y:S01]  /*05c0*/  FFMA R48, R11, R11, R14 ;  /* 0x0000000b0b307223 */ /* 0x000fe2000000000e */
[----:B------:R-:W-:Y:S01]  /*05d0*/  FFMA R14, R8, R8, R13 ;  /* 0x00000008080e7223 */ /* 0x000fe2000000000d */
[----:B------:R-:W-:Y:S01]  /*05e0*/  HADD2.F32 R16, -RZ, R16.H1_H1 ;  /* 0x30000010ff107230 */ /* 0x000fe20000004100 */
[----:B------:R-:W-:Y:S01]  /*05f0*/  FFMA R45, R33, R33, R46 ;  /* 0x00000021212d7223 */ /* 0x000fe2000000002e */
[----:B------:R-:W-:Y:S01]  /*0600*/  FFMA R48, R41, R41, R48 ;  /* 0x0000002929307223 */ /* 0x000fe20000000030 */
[----:B------:R-:W-:Y:S01]  /*0610*/  FFMA R14, R39, R39, R14 ;  /* 0x00000027270e7223 */ /* 0x000fe2000000000e */
[--C-:B------:R-:W-:Y:S01]  /*0620*/  HADD2.F32 R43, -RZ, R15.reuse.H1_H1 ;  /* 0x3000000fff2b7230 */ /* 0x100fe20000004100 */
[----:B------:R-:W-:Y:S01]  /*0630*/  FFMA R45, R32, R32, R45 ;  /* 0x00000020202d7223 */ /* 0x000fe2000000002d */
[----:B------:R-:W-:Y:S01]  /*0640*/  HADD2.F32 R44, -RZ, R15.H0_H0 ;  /* 0x2000000fff2c7230 */ /* 0x000fe20000004100 */
[----:B------:R-:W-:Y:S01]  /*0650*/  FMUL R15, R16, R16 ;  /* 0x00000010100f7220 */ /* 0x000fe20000400000 */
[----:B------:R-:W-:Y:S01]  /*0660*/  FFMA R49, R37, R37, R48 ;  /* 0x0000002525317223 */ /* 0x000fe20000000030 */
[----:B------:R-:W-:Y:S01]  /*0670*/  FFMA R47, R35, R35, R14 ;  /* 0x00000023232f7223 */ /* 0x000fe2000000000e */
[--C-:B------:R-:W-:Y:S01]  /*0680*/  HADD2.F32 R13, -RZ, R17.reuse.H0_H0 ;  /* 0x20000011ff0d7230 */ /* 0x100fe20000004100 */
[----:B------:R-:W-:Y:S01]  /*0690*/  FFMA R14, R12, R12, R15 ;  /* 0x0000000c0c0e7223 */ /* 0x000fe2000000000f */
[----:B------:R-:W-:Y:S01]  /*06a0*/  FFMA R49, R42, R42, R49 ;  /* 0x0000002a2a317223 */ /* 0x000fe20000000031 */
[----:B------:R-:W-:Y:S01]  /*06b0*/  FFMA R47, R36, R36, R47 ;  /* 0x00000024242f7223 */ /* 0x000fe2000000002f */
[----:B------:R-:W0:Y:S01]  /*06c0*/  SHFL.BFLY PT, R46, R45, 0x8, 0x1f ;  /* 0x0d001f002d2e7f89 */ /* 0x000e2200000e0000 */
[----:B------:R-:W-:Y:S01]  /*06d0*/  HADD2.F32 R17, -RZ, R17.H1_H1 ;  /* 0x30000011ff117230 */ /* 0x000fe20000004100 */
[----:B------:R-:W-:Y:S01]  /*06e0*/  FFMA R48, R13, R13, R14 ;  /* 0x0000000d0d307223 */ /* 0x000fe2000000000e */
[----:B------:R-:W-:Y:S01]  /*06f0*/  FFMA R49, R40, R40, R49 ;  /* 0x0000002828317223 */ /* 0x000fe20000000031 */
[----:B------:R-:W-:Y:S01]  /*0700*/  FFMA R47, R10, R10, R47 ;  /* 0x0000000a0a2f7223 */ /* 0x000fe2000000002f */
[--C-:B------:R-:W-:Y:S01]  /*0710*/  HADD2.F32 R14, -RZ, R18.reuse.H0_H0 ;  /* 0x20000012ff0e7230 */ /* 0x100fe20000004100 */
[----:B------:R-:W-:Y:S01]  /*0720*/  FFMA R15, R17, R17, R48 ;  /* 0x00000011110f7223 */ /* 0x000fe20000000030 */
[----:B------:R-:W-:Y:S01]  /*0730*/  FFMA R48, R44, R44, R49 ;  /* 0x0000002c2c307223 */ /* 0x000fe20000000031 */
[----:B------:R-:W-:Y:S01]  /*0740*/  HADD2.F32 R18, -RZ, R18.H1_H1 ;  /* 0x30000012ff127230 */ /* 0x000fe20000004100 */
[----:B------:R-:W1:Y:S01]  /*0750*/  SHFL.BFLY PT, R52, R47, 0x8, 0x1f ;  /* 0x0d001f002f347f89 */ /* 0x000e6200000e0000 */
[----:B------:R-:W-:Y:S01]  /*0760*/  FFMA R49, R14, R14, R15 ;  /* 0x0000000e0e317223 */ /* 0x000fe2000000000f */
[----:B------:R-:W-:Y:S01]  /*0770*/  FFMA R48, R43, R43, R48 ;  /* 0x0000002b2b307223 */ /* 0x000fe20000000030 */
[----:B------:R-:W-:-:S02]  /*0780*/  HADD2.F32 R15, -RZ, R19.H0_H0 ;  /* 0x20000013ff0f7230 */ /* 0x000fc40000004100 */
[----:B------:R-:W-:Y:S01]  /*0790*/  FFMA R50, R18, R18, R49 ;  /* 0x0000001212327223 */ /* 0x000fe20000000031 */
[----:B------:R-:W-:Y:S01]  /*07a0*/  HADD2.F32 R19, -RZ, R19.H1_H1 ;  /* 0x30000013ff137230 */ /* 0x000fe20000004100 */
[----:B------:R-:W2:Y:S02]  /*07b0*/  SHFL.BFLY PT, R49, R48, 0x8, 0x1f ;  /* 0x0d001f0030317f89 */ /* 0x000ea400000e0000 */
[----:B------:R-:W-:-:S04]  /*07c0*/  FFMA R50, R15, R15, R50 ;  /* 0x0000000f0f327223 */ /* 0x000fc80000000032 */
[----:B------:R-:W-:Y:S01]  /*07d0*/  FFMA R50, R19, R19, R50 ;  /* 0x0000001313327223 */ /* 0x000fe20000000032 */
[----:B0-----:R-:W-:-:S04]  /*07e0*/  FADD R46, R45, R46 ;  /* 0x0000002e2d2e7221 */ /* 0x001fc80000000000 */
[----:B------:R-:W0:Y:S04]  /*07f0*/  SHFL.BFLY PT, R53, R50, 0x8, 0x1f ;  /* 0x0d001f0032357f89 */ /* 0x000e2800000e0000 */
[----:B------:R-:W3:Y:S01]  /*0800*/  SHFL.BFLY PT, R45, R46, 0x4, 0x1f ;  /* 0x0c801f002e2d7f89 */ /* 0x000ee200000e0000 */
[----:B-1----:R-:W-:-:S05]  /*0810*/  FADD R52, R47, R52 ;  /* 0x000000342f347221 */ /* 0x002fca0000000000 */
[----:B------:R-:W1:Y:S01]  /*0820*/  SHFL.BFLY PT, R47, R52, 0x4, 0x1f ;  /* 0x0c801f00342f7f89 */ /* 0x000e6200000e0000 */
[----:B--2---:R-:W-:-:S05]  /*0830*/  FADD R51, R48, R49 ;  /* 0x0000003130337221 */ /* 0x004fca0000000000 */
[----:B------:R-:W2:Y:S01]  /*0840*/  SHFL.BFLY PT, R54, R51, 0x4, 0x1f ;  /* 0x0c801f0033367f89 */ /* 0x000ea200000e0000 */
[----:B0-----:R-:W-:Y:S01]  /*0850*/  FADD R55, R50, R53 ;  /* 0x0000003532377221 */ /* 0x001fe20000000000 */
[----:B---3--:R-:W-:-:S04]  /*0860*/  FADD R45, R46, R45 ;  /* 0x0000002d2e2d7221 */ /* 0x008fc80000000000 */
        /* <DEDUP_REMOVED lines=10> */
[----:B-1----:R-:W-:Y:S01]  /*0910*/  FADD R46, R49, R46 ;  /* 0x0000002e312e7221 */ /* 0x002fe20000000000 */
[----:B------:R-:W-:-:S04]  /*0920*/  MOV R49, 0x3e800000 ;  /* 0x3e80000000317802 */ /* 0x000fc80000000f00 */
[----:B------:R-:W1:Y:S01]  /*0930*/  SHFL.BFLY PT, R51, R46, 0x1, 0x1f ;  /* 0x0c201f002e337f89 */ /* 0x000e6200000e0000 */
[----:B--2---:R-:W-:-:S05]  /*0940*/  FADD R53, R54, R53 ;  /* 0x0000003536357221 */ /* 0x004fca0000000000 */
[----:B------:R-:W2:Y:S01]  /*0950*/  SHFL.BFLY PT, R50, R53, 0x1, 0x1f ;  /* 0x0c201f0035327f89 */ /* 0x000ea200000e0000 */
[----:B0-----:R-:W-:Y:S01]  /*0960*/  FADD R57, R56, R57 ;  /* 0x0000003938397221 */ /* 0x001fe20000000000 */
[----:B---3--:R-:W-:-:S04]  /*0970*/  FADD R47, R48, R47 ;  /* 0x0000002f302f7221 */ /* 0x008fc80000000000 */
[----:B------:R-:W0:Y:S01]  /*0980*/  SHFL.BFLY PT, R52, R57, 0x1, 0x1f ;  /* 0x0c201f0039347f89 */ /* 0x000e2200000e0000 */
[----:B------:R-:W-:Y:S01]  /*0990*/  FADD R47, R47, c[0x0][0x178] ;  /* 0x00005e002f2f7621 */ /* 0x000fe20000000000 */
[----:B-1----:R-:W-:-:S03]  /*09a0*/  FADD R51, R46, R51 ;  /* 0x000000332e337221 */ /* 0x002fc60000000000 */
[----:B------:R-:W1:Y:S01]  /*09b0*/  MUFU.SQRT R45, R47 ;  /* 0x0000002f002d7308 */ /* 0x000e620000002000 */
[----:B------:R-:W-:Y:S01]  /*09c0*/  FADD R51, R51, c[0x0][0x178] ;  /* 0x00005e0033337621 */ /* 0x000fe20000000000 */
[----:B--2---:R-:W-:-:S06]  /*09d0*/  FADD R50, R53, R50 ;  /* 0x0000003235327221 */ /* 0x004fcc0000000000 */
[----:B------:R-:W2:Y:S01]  /*09e0*/  MUFU.SQRT R51, R51 ;  /* 0x0000003300337308 */ /* 0x000ea20000002000 */
[----:B------:R-:W-:Y:S01]  /*09f0*/  FADD R50, R50, c[0x0][0x178] ;  /* 0x00005e0032327621 */ /* 0x000fe20000000000 */
[----:B-1----:R-:W-:-:S06]  /*0a00*/  FSETP.GT.AND P5, PT, R45, 8.50705917302346158658e+37, PT ;  /* 0x7e8000002d00780b */ /* 0x002fcc0003fa4000 */
[----:B------:R-:W1:Y:S01]  /*0a10*/  MUFU.SQRT R50, R50 ;  /* 0x0000003200327308 */ /* 0x000e620000002000 */
[----:B------:R-:W-:Y:S01]  /*0a20*/  FSETP.GEU.AND P4, PT, R45, 1.175494350822287508e-38, PT ;  /* 0x008000002d00780b */ /* 0x000fe20003f8e000 */
[----:B0-----:R-:W-:Y:S01]  /*0a30*/  FADD R52, R57, R52 ;  /* 0x0000003439347221 */ /* 0x001fe20000000000 */
[----:B------:R-:W-:-:S03]  /*0a40*/  FSEL R48, R49, 1, P5 ;  /* 0x3f80000031307808 */ /* 0x000fc60002800000 */
[----:B------:R-:W-:Y:S01]  /*0a50*/  FADD R52, R52, c[0x0][0x178] ;  /* 0x00005e0034347621 */ /* 0x000fe20000000000 */
[----:B--2---:R-:W-:-:S03]  /*0a60*/  FSETP.GT.AND P6, PT, R51, 8.50705917302346158658e+37, PT ;  /* 0x7e8000003300780b */ /* 0x004fc60003fc4000 */
[----:B------:R-:W0:Y:S01]  /*0a70*/  MUFU.SQRT R46, R52 ;  /* 0x00000034002e7308 */ /* 0x000e220000002000 */
[----:B------:R-:W-:Y:S01]  /*0a80*/  @P5 FMUL R45, R45, 0.25 ;  /* 0x3e8000002d2d5820 */ /* 0x000fe20000400000 */
[----:B------:R-:W-:Y:S02]  /*0a90*/  FSETP.GEU.AND P5, PT, R51, 1.175494350822287508e-38, PT ;  /* 0x008000003300780b */ /* 0x000fe40003fae000 */
[----:B------:R-:W-:Y:S01]  /*0aa0*/  @!P4 FMUL R48, R48, 16777216 ;  /* 0x4b8000003030c820 */ /* 0x000fe20000400000 */
[----:B------:R-:W-:Y:S01]  /*0ab0*/  FSEL R54, R49, 1, P6 ;  /* 0x3f80000031367808 */ /* 0x000fe20003000000 */
[----:B------:R-:W-:Y:S01]  /*0ac0*/  @!P4 FMUL R45, R45, 16777216 ;  /* 0x4b8000002d2dc820 */ /* 0x000fe20000400000 */
[----:B-1----:R-:W-:-:S03]  /*0ad0*/  FSETP.GT.AND P4, PT, R50, 8.50705917302346158658e+37, PT ;  /* 0x7e8000003200780b */ /* 0x002fc60003f84000 */
[----:B------:R-:W1:Y:S01]  /*0ae0*/  MUFU.RCP R55, R45 ;  /* 0x0000002d00377308 */ /* 0x000e620000001000 */
[----:B------:R-:W-:Y:S01]  /*0af0*/  @P6 FMUL R51, R51, 0.25 ;  /* 0x3e80000033336820 */ /* 0x000fe20000400000 */
[----:B------:R-:W-:Y:S02]  /*0b00*/  FSETP.GEU.AND P6, PT, R50, 1.175494350822287508e-38, PT ;  /* 0x008000003200780b */ /* 0x000fe40003fce000 */
[----:B------:R-:W-:Y:S01]  /*0b10*/  FSEL R53, R49, 1, P4 ;  /* 0x3f80000031357808 */ /* 0x000fe20002000000 */
[----:B------:R-:W-:Y:S01]  /*0b20*/  @!P5 FMUL R51, R51, 16777216 ;  /* 0x4b8000003333d820 */ /* 0x000fe20000400000 */
[----:B------:R-:W-:Y:S01]  /*0b30*/  @!P5 FMUL R54, R54, 16777216 ;  /* 0x4b8000003636d820 */ /* 0x000fe20000400000 */
[----:B0-----:R-:W-:-:S03]  /*0b40*/  FSETP.GT.AND P5, PT, R46, 8.50705917302346158658e+37, PT ;  /* 0x7e8000002e00780b */ /* 0x001fc60003fa4000 */
[----:B------:R-:W-:Y:S01]  /*0b50*/  @P4 FMUL R50, R50, 0.25 ;  /* 0x3e80000032324820 */ /* 0x000fe20000400000 */
[----:B------:R-:W-:Y:S01]  /*0b60*/  FSETP.GEU.AND P4, PT, R46, 1.175494350822287508e-38, PT ;  /* 0x008000002e00780b */ /* 0x000fe20003f8e000 */
[----:B------:R-:W0:Y:S01]  /*0b70*/  MUFU.RCP R51, R51 ;  /* 0x0000003300337308 */ /* 0x000e220000001000 */
[----:B------:R-:W-:Y:S02]  /*0b80*/  FSEL R47, R49, 1, P5 ;  /* 0x3f800000312f7808 */ /* 0x000fe40002800000 */
[----:B------:R-:W-:Y:S01]  /*0b90*/  @!P6 FMUL R50, R50, 16777216 ;  /* 0x4b8000003232e820 */ /* 0x000fe20000400000 */
[----:B-1----:R-:W-:Y:S01]  /*0ba0*/  FMUL R55, R55, R48 ;  /* 0x0000003037377220 */ /* 0x002fe20000400000 */
[----:B------:R-:W-:-:S03]  /*0bb0*/  @!P6 FMUL R53, R53, 16777216 ;  /* 0x4b8000003535e820 */ /* 0x000fc60000400000 */
[----:B------:R1:W2:Y:S01]  /*0bc0*/  MUFU.RCP R52, R50 ;  /* 0x0000003200347308 */ /* 0x0002a20000001000 */
[----:B------:R-:W-:Y:S01]  /*0bd0*/  @P5 FMUL R46, R46, 0.25 ;  /* 0x3e8000002e2e5820 */ /* 0x000fe20000400000 */
[-C--:B------:R-:W-:Y:S01]  /*0be0*/  FMUL R29, R29, R55.reuse ;  /* 0x000000371d1d7220 */ /* 0x080fe20000400000 */
[-C--:B------:R-:W-:Y:S01]  /*0bf0*/  FMUL R30, R30, R55.reuse ;  /* 0x000000371e1e7220 */ /* 0x080fe20000400000 */
[----:B------:R-:W-:Y:S01]  /*0c00*/  @!P4 FMUL R47, R47, 16777216 ;  /* 0x4b8000002f2fc820 */ /* 0x000fe20000400000 */
[----:B------:R-:W-:Y:S01]  /*0c10*/  @!P4 FMUL R46, R46, 16777216 ;  /* 0x4b8000002e2ec820 */ /* 0x000fe20000400000 */
[-C--:B------:R-:W-:Y:S01]  /*0c20*/  FMUL R31, R31, R55.reuse ;  /* 0x000000371f1f7220 */ /* 0x080fe20000400000 */
[-C--:B------:R-:W-:Y:S01]  /*0c30*/  FMUL R48, R4, R55.reuse ;  /* 0x0000003704307220 */ /* 0x080fe20000400000 */
[----:B0-----:R-:W-:Y:S01]  /*0c40*/  FMUL R45, R51, R54 ;  /* 0x00000036332d7220 */ /* 0x001fe20000400000 */
[-C--:B------:R-:W-:Y:S01]  /*0c50*/  FMUL R6, R6, R55.reuse ;  /* 0x0000003706067220 */ /* 0x080fe20000400000 */
[-C--:B------:R-:W-:Y:S01]  /*0c60*/  FMUL R49, R5, R55.reuse ;  /* 0x0000003705317220 */ /* 0x080fe20000400000 */
[----:B------:R-:W0:Y:S01]  /*0c70*/  MUFU.RCP R46, R46 ;  /* 0x0000002e002e7308 */ /* 0x000e220000001000 */
[-C--:B------:R-:W-:Y:S01]  /*0c80*/  FMUL R33, R33, R55.reuse ;  /* 0x0000003721217220 */ /* 0x080fe20000400000 */
[----:B-1----:R-:W-:Y:S01]  /*0c90*/  FMUL R50, R32, R55 ;  /* 0x0000003720327220 */ /* 0x002fe20000400000 */
[----:B------:R-:W-:Y:S01]  /*0ca0*/  F2FP.PACK_AB R4, R30, R29 ;  /* 0x0000001d1e04723e */ /* 0x000fe200000000ff */
[----:B------:R-:W-:Y:S01]  /*0cb0*/  FMUL R51, R7, R45 ;  /* 0x0000002d07337220 */ /* 0x000fe20000400000 */
[----:B------:R-:W-:Y:S01]  /*0cc0*/  IADD3 R26, P5, R26, c[0x0][0x168], RZ ;  /* 0x00005a001a1a7a10 */ /* 0x000fe20007fbe0ff */
[----:B--2---:R-:W-:Y:S01]  /*0cd0*/  FMUL R53, R52, R53 ;  /* 0x0000003534357220 */ /* 0x004fe20000400000 */
[----:B------:R-:W-:Y:S01]  /*0ce0*/  IADD3 R30, P4, R27, c[0x0][0x168], RZ ;  /* 0x00005a001b1e7a10 */ /* 0x000fe20007f9e0ff */
[----:B------:R-:W-:Y:S01]  /*0cf0*/  FMUL R32, R35, R45 ;  /* 0x0000002d23207220 */ /* 0x000fe20000400000 */
[----:B------:R-:W-:Y:S01]  /*0d00*/  F2FP.PACK_AB R5, R48, R31 ;  /* 0x0000001f3005723e */ /* 0x000fe200000000ff */
[-C--:B------:R-:W-:Y:S01]  /*0d10*/  FMUL R34, R34, R45.reuse ;  /* 0x0000002d22227220 */ /* 0x080fe20000400000 */
[----:B------:R-:W-:Y:S01]  /*0d20*/  IADD3.X R27, R25, c[0x0][0x16c], RZ, P5, !PT ;  /* 0x00005b00191b7a10 */ /* 0x000fe20002ffe4ff */
[-C--:B------:R-:W-:Y:S01]  /*0d30*/  FMUL R9, R9, R45.reuse ;  /* 0x0000002d09097220 */ /* 0x080fe20000400000 */
[----:B------:R-:W-:Y:S01]  /*0d40*/  F2FP.PACK_AB R6, R49, R6 ;  /* 0x000000063106723e */ /* 0x000fe200000000ff */
[----:B------:R-:W-:Y:S01]  /*0d50*/  FMUL R52, R8, R45 ;  /* 0x0000002d08347220 */ /* 0x000fe20000400000 */
[----:B------:R-:W-:Y:S01]  /*0d60*/  F2FP.PACK_AB R7, R50, R33 ;  /* 0x000000213207723e */ /* 0x000fe200000000ff */
[----:B0-----:R-:W-:Y:S01]  /*0d70*/  FMUL R47, R46, R47 ;  /* 0x0000002f2e2f7220 */ /* 0x001fe20000400000 */
[----:B------:R-:W-:Y:S01]  /*0d80*/  IADD3.X R31, R24, c[0x0][0x16c], RZ, P4, !PT ;  /* 0x00005b00181f7a10 */ /* 0x000fe200027fe4ff */
[-C--:B------:R-:W-:Y:S01]  /*0d90*/  FMUL R39, R39, R45.reuse ;  /* 0x0000002d27277220 */ /* 0x080fe20000400000 */
[----:B------:R-:W-:Y:S01]  /*0da0*/  FMUL R36, R36, R45 ;  /* 0x0000002d24247220 */ /* 0x000fe20000400000 */
[----:B------:R-:W-:Y:S01]  /*0db0*/  FMUL R25, R16, R47 ;  /* 0x0000002f10197220 */ /* 0x000fe20000400000 */
[----:B------:R-:W-:Y:S01]  /*0dc0*/  FMUL R35, R10, R45 ;  /* 0x0000002d0a237220 */ /* 0x000fe20000400000 */
[-C--:B------:R-:W-:Y:S01]  /*0dd0*/  FMUL R16, R17, R47.reuse ;  /* 0x0000002f11107220 */ /* 0x080fe20000400000 */
[----:B------:R0:W-:Y:S01]  /*0de0*/  STS [R28.X4], R55 ;  /* 0x000000371c007388 */ /* 0x0001e20000004800 */
[-C--:B------:R-:W-:Y:S01]  /*0df0*/  FMUL R14, R14, R47.reuse ;  /* 0x0000002f0e0e7220 */ /* 0x080fe20000400000 */
[----:B------:R-:W-:Y:S01]  /*0e00*/  FMUL R17, R18, R47 ;  /* 0x0000002f12117220 */ /* 0x000fe20000400000 */
[-C--:B------:R-:W-:Y:S01]  /*0e10*/  FMUL R46, R11, R53.reuse ;  /* 0x000000350b2e7220 */ /* 0x080fe20000400000 */
[-C--:B------:R-:W-:Y:S01]  /*0e20*/  FMUL R41, R41, R53.reuse ;  /* 0x0000003529297220 */ /* 0x080fe20000400000 */
[-C--:B------:R-:W-:Y:S01]  /*0e30*/  FMUL R42, R42, R53.reuse ;  /* 0x000000352a2a7220 */ /* 0x080fe20000400000 */
[-C--:B------:R-:W-:Y:S01]  /*0e40*/  FMUL R44, R44, R53.reuse ;  /* 0x000000352c2c7220 */ /* 0x080fe20000400000 */
[----:B------:R-:W-:Y:S01]  /*0e50*/  FMUL R43, R43, R53 ;  /* 0x000000352b2b7220 */ /* 0x000fe20000400000 */
[----:B------:R1:W-:Y:S01]  /*0e60*/  @!P2 STG.E.128 [R30.64], R4 ;  /* 0x000000041e00a986 */ /* 0x0003e2000c101d04 */
[----:B------:R-:W-:Y:S01]  /*0e70*/  F2FP.PACK_AB R8, R34, R51 ;  /* 0x000000332208723e */ /* 0x000fe200000000ff */
[-C--:B0-----:R-:W-:Y:S01]  /*0e80*/  FMUL R55, R38, R53.reuse ;  /* 0x0000003526377220 */ /* 0x081fe20000400000 */
[-C--:B------:R-:W-:Y:S01]  /*0e90*/  FMUL R38, R37, R53.reuse ;  /* 0x0000003525267220 */ /* 0x080fe20000400000 */
[----:B------:R-:W-:Y:S01]  /*0ea0*/  FMUL R37, R40, R53 ;  /* 0x0000003528257220 */ /* 0x000fe20000400000 */
[----:B------:R-:W-:Y:S01]  /*0eb0*/  F2FP.PACK_AB R9, R52, R9 ;  /* 0x000000093409723e */ /* 0x000fe200000000ff */
[----:B------:R-:W-:Y:S01]  /*0ec0*/  FMUL R12, R12, R47 ;  /* 0x0000002f0c0c7220 */ /* 0x000fe20000400000 */
[----:B------:R-:W-:Y:S01]  /*0ed0*/  F2FP.PACK_AB R10, R32, R39 ;  /* 0x00000027200a723e */ /* 0x000fe200000000ff */
[-C--:B------:R-:W-:Y:S01]  /*0ee0*/  FMUL R13, R13, R47.reuse ;  /* 0x0000002f0d0d7220 */ /* 0x080fe20000400000 */
[----:B------:R-:W-:Y:S01]  /*0ef0*/  F2FP.PACK_AB R11, R35, R36 ;  /* 0x00000024230b723e */ /* 0x000fe200000000ff */
[-C--:B------:R-:W-:Y:S01]  /*0f00*/  FMUL R15, R15, R47.reuse ;  /* 0x0000002f0f0f7220 */ /* 0x080fe20000400000 */
[----:B------:R-:W-:Y:S01]  /*0f10*/  IADD3 R20, P2, R20, c[0x0][0x168], RZ ;  /* 0x00005a0014147a10 */ /* 0x000fe20007f5e0ff */
[----:B------:R-:W-:Y:S01]  /*0f20*/  FMUL R18, R19, R47 ;  /* 0x0000002f13127220 */ /* 0x000fe20000400000 */
[----:B------:R-:W-:Y:S01]  /*0f30*/  F2FP.PACK_AB R14, R17, R14 ;  /* 0x0000000e110e723e */ /* 0x000fe200000000ff */
[----:B------:R-:W-:Y:S01]  /*0f40*/  @!P3 STG.E.128 [R26.64], R8 ;  /* 0x000000081a00b986 */ /* 0x000fe2000c101d04 */
[----:B------:R-:W-:-:S02]  /*0f50*/  LOP3.LUT R17, R21, 0xf, R0, 0xf8, !PT ;  /* 0x0000000f15117812 */ /* 0x000fc400078ef800 */
[----:B------:R-:W-:Y:S01]  /*0f60*/  F2FP.PACK_AB R40, R55, R46 ;  /* 0x0000002e3728723e */ /* 0x000fe200000000ff */
[----:B------:R-:W-:Y:S01]  /*0f70*/  STS [R28.X4+0x10], R45 ;  /* 0x0000102d1c007388 */ /* 0x000fe20000004800 */
[----:B------:R-:W-:Y:S02]  /*0f80*/  F2FP.PACK_AB R41, R38, R41 ;  /* 0x000000292629723e */ /* 0x000fe400000000ff */
[----:B------:R-:W-:Y:S01]  /*0f90*/  F2FP.PACK_AB R42, R37, R42 ;  /* 0x0000002a252a723e */ /* 0x000fe200000000ff */
[----:B------:R-:W-:Y:S01]  /*0fa0*/  STS [R28.X4+0x20], R53 ;  /* 0x000020351c007388 */ /* 0x000fe20000004800 */
[----:B------:R-:W-:Y:S02]  /*0fb0*/  F2FP.PACK_AB R43, R43, R44 ;  /* 0x0000002c2b2b723e */ /* 0x000fe400000000ff */
[----:B------:R-:W-:Y:S01]  /*0fc0*/  IADD3.X R21, R22, c[0x0][0x16c], RZ, P2, !PT ;  /* 0x00005b0016157a10 */ /* 0x000fe200017fe4ff */
[----:B------:R-:W-:Y:S01]  /*0fd0*/  STS [R28.X4+0x30], R47 ;  /* 0x0000302f1c007388 */ /* 0x000fe20000004800 */
[----:B------:R-:W-:-:S02]  /*0fe0*/  LOP3.LUT P2, RZ, R0, 0x30, RZ, 0xc0, !PT ;  /* 0x0000003000ff7812 */ /* 0x000fc4000784c0ff */
[----:B------:R-:W-:Y:S01]  /*0ff0*/  ISETP.LT.U32.AND P3, PT, R17, 0x1160, PT ;  /* 0x000011601100780c */ /* 0x000fe20003f61070 */
[----:B------:R-:W-:Y:S01]  /*1000*/  @!P1 STG.E.128 [R20.64], R40 ;  /* 0x0000002814009986 */ /* 0x000fe2000c101d04 */
[----:B-1----:R-:W-:Y:S02]  /*1010*/  IADD3 R4, P4, R3, c[0x0][0x168], RZ ;  /* 0x00005a0003047a10 */ /* 0x002fe40007f9e0ff */
[----:B------:R-:W-:Y:S02]  /*1020*/  ISETP.LT.U32.AND.EX P1, PT, R2, RZ, !P2, P3 ;  /* 0x000000ff0200720c */ /* 0x000fe40005721130 */
[----:B------:R-:W-:Y:S02]  /*1030*/  F2FP.PACK_AB R12, R25, R12 ;  /* 0x0000000c190c723e */ /* 0x000fe400000000ff */
[----:B------:R-:W-:Y:S02]  /*1040*/  F2FP.PACK_AB R13, R16, R13 ;  /* 0x0000000d100d723e */ /* 0x000fe400000000ff */
[----:B------:R-:W-:-:S02]  /*1050*/  IADD3.X R5, R23, c[0x0][0x16c], RZ, P4, !PT ;  /* 0x00005b0017057a10 */ /* 0x000fc400027fe4ff */
[----:B------:R-:W-:-:S05]  /*1060*/  F2FP.PACK_AB R15, R18, R15 ;  /* 0x0000000f120f723e */ /* 0x000fca00000000ff */
[----:B------:R-:W-:Y:S04]  /*1070*/  @!P0 STG.E.128 [R4.64], R12 ;  /* 0x0000000c04008986 */ /* 0x000fe8000c101d04 */
[----:B------:R-:W-:Y:S06]  /*1080*/  BAR.SYNC 0x0 ;  /* 0x0000000000007b1d */ /* 0x000fec0000000000 */
[----:B------:R-:W-:Y:S05]  /*1090*/  @!P1 EXIT ;  /* 0x000000000000994d */ /* 0x000fea0003800000 */
[----:B------:R-:W-:Y:S02]  /*10a0*/  LOP3.LUT R0, R0, 0xf, RZ, 0xc0, !PT ;  /* 0x0000000f00007812 */ /* 0x000fe400078ec0ff */
[----:B------:R-:W-:-:S03]  /*10b0*/  LEA R4, P0, R17, c[0x0][0x170], 0x2 ;  /* 0x00005c0011047a11 */ /* 0x000fc600078010ff */
[----:B------:R-:W0:Y:S01]  /*10c0*/  LDS R3, [R0.X4] ;  /* 0x0000000000037984 */ /* 0x000e220000004800 */
[----:B------:R-:W-:-:S05]  /*10d0*/  LEA.HI.X R5, R17, c[0x0][0x174], R2, 0x2, P0 ;  /* 0x00005d0011057a11 */ /* 0x000fca00000f1402 */
[----:B0-----:R-:W-:Y:S01]  /*10e0*/  STG.E [R4.64], R3 ;  /* 0x0000000304007986 */ /* 0x001fe2000c101904 */
[----:B------:R-:W-:Y:S05]  /*10f0*/  EXIT ;  /* 0x000000000000794d */ /* 0x000fea0003800000 */
.L_x_0:
[----:B------:R-:W-:-:S00]  /*1100*/  BRA `(.L_x_0) ;  /* 0xfffffff000007947 */ /* 0x000fc0000383ffff */
[----:B------:R-:W-:-:S00]  /*1110*/  NOP ;  /* 0x0000000000007918 */ /* 0x000fc00000000000 */
        /* <DEDUP_REMOVED lines=14> */
.L_x_1:


//--------------------- .nv.global.init           --------------------------
	.section	.nv.global.init,"aw",@progbits
.nv.global.init:
	.type		_$_str,@object
	.size		_$_str,(_$_str_$_2 - _$_str)
_$_str:
        /*0000*/ 	.byte	0x5f, 0x5f, 0x43, 0x55, 0x44, 0x41, 0x5f, 0x46, 0x54, 0x5a, 0x00
	.type		_$_str_$_2,@object
	.size		_$_str_$_2,(.L_1 - _$_str_$_2)
_$_str_$_2:
        /*000b*/ 	.byte	0x5f, 0x5f, 0x43, 0x55, 0x44, 0x41, 0x5f, 0x50, 0x52, 0x45, 0x43, 0x5f, 0x53, 0x51, 0x52, 0x54
        /*001b*/ 	.byte	0x00
.L_1:


//--------------------- .nv.shared.l2norm_fwd_kernel --------------------------
	.section	.nv.shared.l2norm_fwd_kernel,"aw",@nobits
	.align	16
